//
// Generated by NVIDIA NVVM Compiler
//
// Compiler Build ID: CL-36424714
// Cuda compilation tools, release 13.0, V13.0.88
// Based on NVVM 20.0.0
//

.version 9.0
.target sm_100
.address_size 64

	// .globl	vectorSubtract1

.visible .entry vectorSubtract1(
	.param .u64 .ptr .align 1 vectorSubtract1_param_0,
	.param .u64 .ptr .align 1 vectorSubtract1_param_1,
	.param .u64 .ptr .align 1 vectorSubtract1_param_2,
	.param .u32 vectorSubtract1_param_3
)
{
	.reg .b32 	%r<2>;
	.reg .b32 	%f<4>;
	.reg .b64 	%rd<11>;

	ld.param.u64 	%rd1, [vectorSubtract1_param_0];
	ld.param.u64 	%rd2, [vectorSubtract1_param_1];
	ld.param.u64 	%rd3, [vectorSubtract1_param_2];
	cvta.to.global.u64 	%rd4, %rd1;
	cvta.to.global.u64 	%rd5, %rd3;
	cvta.to.global.u64 	%rd6, %rd2;
	mov.u32 	%r1, %tid.x;
	mul.wide.u32 	%rd7, %r1, 4;
	add.s64 	%rd8, %rd6, %rd7;
	ld.global.f32 	%f1, [%rd8];
	add.s64 	%rd9, %rd5, %rd7;
	ld.global.f32 	%f2, [%rd9];
	sub.f32 	%f3, %f1, %f2;
	add.s64 	%rd10, %rd4, %rd7;
	st.global.f32 	[%rd10], %f3;
	ret;

}


// ===== COMPILED SASS (sm_100) =====

	.target	sm_100

	.elftype	@"ET_EXEC"


//--------------------- .note.nv.tkinfo           --------------------------
	.section	.note.nv.tkinfo,"",@"SHT_NOTE"
	.sectionflags	@"SHF_NOTE_NV_TKINFO"
	.tkinfo
        /*0018*/ 	.word	0x00000002
        /*0030*/ 	.string	""
        /*0030*/ 	.string	"ptxas"
        /*0030*/ 	.string	"Cuda compilation tools, release 13.0, V13.0.88"
        /*0030*/ 	.string	"Build cuda_13.0.r13.0/compiler.36424714_0"
        /*0030*/ 	.string	"-arch sm_100 -m 64 "



//--------------------- .note.nv.cuinfo           --------------------------
	.section	.note.nv.cuinfo,"",@"SHT_NOTE"
	.sectionflags	@"SHF_NOTE_NV_CUINFO"
        /*0018*/ 	.short	0x0002
        /*001a*/ 	.short	0x0064
        /*001c*/ 	.short	0x0082
	.zero		2


//--------------------- .nv.info                  --------------------------
	.section	.nv.info,"",@"SHT_CUDA_INFO"
	.align	4


	//----- nvinfo : EIATTR_REGCOUNT
	.align		4
        /*0000*/ 	.byte	0x04, 0x2f
        /*0002*/ 	.short	(.L_1 - .L_0)
	.align		4
.L_0:
        /*0004*/ 	.word	index@(vectorSubtract1)
        /*0008*/ 	.word	0x0000000c


	//----- nvinfo : EIATTR_FRAME_SIZE
	.align		4
.L_1:
        /*000c*/ 	.byte	0x04, 0x11
        /*000e*/ 	.short	(.L_3 - .L_2)
	.align		4
.L_2:
        /*0010*/ 	.word	index@(vectorSubtract1)
        /*0014*/ 	.word	0x00000000


	//----- nvinfo : EIATTR_MIN_STACK_SIZE
	.align		4
.L_3:
        /*0018*/ 	.byte	0x04, 0x12
        /*001a*/ 	.short	(.L_5 - .L_4)
	.align		4
.L_4:
        /*001c*/ 	.word	index@(vectorSubtract1)
        /*0020*/ 	.word	0x00000000
.L_5:


//--------------------- .nv.compat                --------------------------
	.section	.nv.compat,"",@"SHT_CUDA_COMPAT_INFO"
	.align	4
        /*0000*/ 	.byte	0x02, 0x09, 0x00, 0x00, 0x02, 0x02, 0x01, 0x00, 0x02, 0x05, 0x05, 0x00, 0x03, 0x07, 0x01, 0x01
        /*0010*/ 	.byte	0x02, 0x03, 0x00, 0x00, 0x02, 0x06, 0x01, 0x00, 0x04, 0x0b, 0x08, 0x00, 0x09, 0x00, 0x00, 0x00
        /*0020*/ 	.byte	0x00, 0x00, 0x00, 0x00


//--------------------- .nv.info.vectorSubtract1  --------------------------
	.section	.nv.info.vectorSubtract1,"",@"SHT_CUDA_INFO"
	.sectionflags	@""
	.align	4


	//----- nvinfo : EIATTR_CUDA_API_VERSION
	.align		4
        /*0000*/ 	.byte	0x04, 0x37
        /*0002*/ 	.short	(.L_7 - .L_6)
.L_6:
        /*0004*/ 	.word	0x00000082


	//----- nvinfo : EIATTR_KPARAM_INFO
	.align		4
.L_7:
        /*0008*/ 	.byte	0x04, 0x17
        /*000a*/ 	.short	(.L_9 - .L_8)
.L_8:
        /*000c*/ 	.word	0x00000000
        /*0010*/ 	.short	0x0003
        /*0012*/ 	.short	0x0018
        /*0014*/ 	.byte	0x00, 0xf0, 0x11, 0x00


	//----- nvinfo : EIATTR_KPARAM_INFO
	.align		4
.L_9:
        /*0018*/ 	.byte	0x04, 0x17
        /*001a*/ 	.short	(.L_11 - .L_10)
.L_10:
        /*001c*/ 	.word	0x00000000
        /*0020*/ 	.short	0x0002
        /*0022*/ 	.short	0x0010
        /*0024*/ 	.byte	0x00, 0xf5, 0x21, 0x00


	//----- nvinfo : EIATTR_KPARAM_INFO
	.align		4
.L_11:
        /*0028*/ 	.byte	0x04, 0x17
        /*002a*/ 	.short	(.L_13 - .L_12)
.L_12:
        /*002c*/ 	.word	0x00000000
        /*0030*/ 	.short	0x0001
        /*0032*/ 	.short	0x0008
        /*0034*/ 	.byte	0x00, 0xf5, 0x21, 0x00


	//----- nvinfo : EIATTR_KPARAM_INFO
	.align		4
.L_13:
        /*0038*/ 	.byte	0x04, 0x17
        /*003a*/ 	.short	(.L_15 - .L_14)
.L_14:
        /*003c*/ 	.word	0x00000000
        /*0040*/ 	.short	0x0000
        /*0042*/ 	.short	0x0000
        /*0044*/ 	.byte	0x00, 0xf5, 0x21, 0x00


	//----- nvinfo : EIATTR_SPARSE_MMA_MASK
	.align		4
.L_15:
        /*0048*/ 	.byte	0x03, 0x50
        /*004a*/ 	.short	0x0000


	//----- nvinfo : EIATTR_MAXREG_COUNT
	.align		4
        /*004c*/ 	.byte	0x03, 0x1b
        /*004e*/ 	.short	0x00ff


	//----- nvinfo : EIATTR_MERCURY_ISA_VERSION
	.align		4
        /*0050*/ 	.byte	0x03, 0x5f
        /*0052*/ 	.short	0x0101


	//----- nvinfo : EIATTR_VRC_CTA_INIT_COUNT
	.align		4
        /*0054*/ 	.byte	0x02, 0x4a
	.zero		1
	.zero		1


	//----- nvinfo : EIATTR_EXIT_INSTR_OFFSETS
	.align		4
        /*0058*/ 	.byte	0x04, 0x1c
        /*005a*/ 	.short	(.L_17 - .L_16)


	//   ....[0]....
.L_16:
        /*005c*/ 	.word	0x000000d0


	//----- nvinfo : EIATTR_CBANK_PARAM_SIZE
	.align		4
.L_17:
        /*0060*/ 	.byte	0x03, 0x19
        /*0062*/ 	.short	0x001c


	//----- nvinfo : EIATTR_PARAM_CBANK
	.align		4
        /*0064*/ 	.byte	0x04, 0x0a
        /*0066*/ 	.short	(.L_19 - .L_18)
	.align		4
.L_18:
        /*0068*/ 	.word	index@(.nv.constant0.vectorSubtract1)
        /*006c*/ 	.short	0x0380
        /*006e*/ 	.short	0x001c


	//----- nvinfo : EIATTR_SW_WAR
	.align		4
.L_19:
        /*0070*/ 	.byte	0x04, 0x36
        /*0072*/ 	.short	(.L_21 - .L_20)
.L_20:
        /*0074*/ 	.word	0x00000008
.L_21:


//--------------------- .nv.callgraph             --------------------------
	.section	.nv.callgraph,"",@"SHT_CUDA_CALLGRAPH"
	.align	4
	.sectionentsize	8
	.align		4
        /*0000*/ 	.word	0x00000000
	.align		4
        /*0004*/ 	.word	0xffffffff
	.align		4
        /*0008*/ 	.word	0x00000000
	.align		4
        /*000c*/ 	.word	0xfffffffe
	.align		4
        /*0010*/ 	.word	0x00000000
	.align		4
        /*0014*/ 	.word	0xfffffffd
	.align		4
        /*0018*/ 	.word	0x00000000
	.align		4
        /*001c*/ 	.word	0xfffffffc


//--------------------- .text.vectorSubtract1     --------------------------
	.section	.text.vectorSubtract1,"ax",@progbits
	.align	128
        .global         vectorSubtract1
        .type           vectorSubtract1,@function
        .size           vectorSubtract1,(.L_x_1 - vectorSubtract1)
        .other          vectorSubtract1,@"STO_CUDA_ENTRY STV_DEFAULT"
vectorSubtract1:
.text.vectorSubtract1:
[----:B------:R-:W-:Y:S01]  /*0000*/  LDC R1, c[0x0][0x37c] ;  /* 0x0000df00ff017b82 */ /* 0x000fe20000000800 */
[----:B------:R-:W0:Y:S07]  /*0010*/  S2R R9, SR_TID.X ;  /* 0x0000000000097919 */ /* 0x000e2e0000002100 */
[----:B------:R-:W0:Y:S01]  /*0020*/  LDC.64 R2, c[0x0][0x388] ;  /* 0x0000e200ff027b82 */ /* 0x000e220000000a00 */
[----:B------:R-:W1:Y:S07]  /*0030*/  LDCU.64 UR4, c[0x0][0x358] ;  /* 0x00006b00ff0477ac */ /* 0x000e6e0008000a00 */
[----:B------:R-:W2:Y:S08]  /*0040*/  LDC.64 R4, c[0x0][0x390] ;  /* 0x0000e400ff047b82 */ /* 0x000eb00000000a00 */
[----:B------:R-:W3:Y:S01]  /*0050*/  LDC.64 R6, c[0x0][0x380] ;  /* 0x0000e000ff067b82 */ /* 0x000ee20000000a00 */
[----:B0-----:R-:W-:-:S04]  /*0060*/  IMAD.WIDE.U32 R2, R9, 0x4, R2 ;  /* 0x0000000409027825 */ /* 0x001fc800078e0002 */
[C---:B--2---:R-:W-:Y:S02]  /*0070*/  IMAD.WIDE.U32 R4, R9.reuse, 0x4, R4 ;  /* 0x0000000409047825 */ /* 0x044fe400078e0004 */
[----:B-1----:R-:W2:Y:S04]  /*0080*/  LDG.E R2, desc[UR4][R2.64] ;  /* 0x0000000402027981 */ /* 0x002ea8000c1e1900 */
[----:B------:R-:W2:Y:S01]  /*0090*/  LDG.E R5, desc[UR4][R4.64] ;  /* 0x0000000404057981 */ /* 0x000ea2000c1e1900 */
[----:B---3--:R-:W-:-:S04]  /*00a0*/  IMAD.WIDE.U32 R6, R9, 0x4, R6 ;  /* 0x0000000409067825 */ /* 0x008fc800078e0006 */
[----:B--2---:R-:W-:-:S05]  /*00b0*/  FADD R9, R2, -R5 ;  /* 0x8000000502097221 */ /* 0x004fca0000000000 */
[----:B------:R-:W-:Y:S01]  /*00c0*/  STG.E desc[UR4][R6.64], R9 ;  /* 0x0000000906007986 */ /* 0x000fe2000c101904 */
[----:B------:R-:W-:Y:S05]  /*00d0*/  EXIT ;  /* 0x000000000000794d */ /* 0x000fea0003800000 */
.L_x_0:
[----:B------:R-:W-:-:S00]  /*00e0*/  BRA `(.L_x_0) ;  /* 0xfffffffc00fc7947 */ /* 0x000fc0000383ffff */
[----:B------:R-:W-:-:S00]  /*00f0*/  NOP ;  /* 0x0000000000007918 */ /* 0x000fc00000000000 */
        /* <DEDUP_REMOVED lines=8> */
.L_x_1:


//--------------------- .nv.shared.reserved.0     --------------------------
	.section	.nv.shared.reserved.0,"aw",@nobits
	.weak		__nv_reservedSMEM_offset_0_alias
	.size		__nv_reservedSMEM_offset_0_alias, 0, 64
	.other		__nv_reservedSMEM_offset_0_alias,@"STO_CUDA_RESERVED_SHARED STV_DEFAULT"
__nv_reservedSMEM_offset_0_alias:
	.zero		0
	.zero		64


//--------------------- .nv.constant0.vectorSubtract1 --------------------------
	.section	.nv.constant0.vectorSubtract1,"a",@progbits
	.sectionflags	@""
	.align	4
.nv.constant0.vectorSubtract1:
	.zero		924


//--------------------- SYMBOLS --------------------------

	.type		.nv.reservedSmem.offset0,@object
	.size		.nv.reservedSmem.offset0,0x4
